//
// Generated by NVIDIA NVVM Compiler
//
// Compiler Build ID: CL-36424714
// Cuda compilation tools, release 13.0, V13.0.88
// Based on NVVM 20.0.0
//

.version 9.0
.target sm_100
.address_size 64

	// .globl	_Z9vectorAddPi

.visible .entry _Z9vectorAddPi(
	.param .u64 .ptr .align 1 _Z9vectorAddPi_param_0
)
{
	.reg .b32 	%r<7>;
	.reg .b64 	%rd<5>;

	ld.param.u64 	%rd1, [_Z9vectorAddPi_param_0];
	cvta.to.global.u64 	%rd2, %rd1;
	mov.u32 	%r1, %tid.x;
	mov.u32 	%r2, %ntid.x;
	mov.u32 	%r3, %ctaid.x;
	mad.lo.s32 	%r4, %r2, %r3, %r1;
	mul.wide.s32 	%rd3, %r4, 4;
	add.s64 	%rd4, %rd2, %rd3;
	ld.global.u32 	%r5, [%rd4];
	add.s32 	%r6, %r5, %r4;
	st.global.u32 	[%rd4], %r6;
	ret;

}


// ===== COMPILED SASS (sm_100) =====

	.target	sm_100

	.elftype	@"ET_EXEC"


//--------------------- .note.nv.tkinfo           --------------------------
	.section	.note.nv.tkinfo,"",@"SHT_NOTE"
	.sectionflags	@"SHF_NOTE_NV_TKINFO"
	.tkinfo
        /*0018*/ 	.word	0x00000002
        /*0030*/ 	.string	""
        /*0030*/ 	.string	"ptxas"
        /*0030*/ 	.string	"Cuda compilation tools, release 13.0, V13.0.88"
        /*0030*/ 	.string	"Build cuda_13.0.r13.0/compiler.36424714_0"
        /*0030*/ 	.string	"-arch sm_100 -m 64 "



//--------------------- .note.nv.cuinfo           --------------------------
	.section	.note.nv.cuinfo,"",@"SHT_NOTE"
	.sectionflags	@"SHF_NOTE_NV_CUINFO"
        /*0018*/ 	.short	0x0002
        /*001a*/ 	.short	0x0064
        /*001c*/ 	.short	0x0082
	.zero		2


//--------------------- .nv.info                  --------------------------
	.section	.nv.info,"",@"SHT_CUDA_INFO"
	.align	4


	//----- nvinfo : EIATTR_REGCOUNT
	.align		4
        /*0000*/ 	.byte	0x04, 0x2f
        /*0002*/ 	.short	(.L_1 - .L_0)
	.align		4
.L_0:
        /*0004*/ 	.word	index@(_Z9vectorAddPi)
        /*0008*/ 	.word	0x00000008


	//----- nvinfo : EIATTR_FRAME_SIZE
	.align		4
.L_1:
        /*000c*/ 	.byte	0x04, 0x11
        /*000e*/ 	.short	(.L_3 - .L_2)
	.align		4
.L_2:
        /*0010*/ 	.word	index@(_Z9vectorAddPi)
        /*0014*/ 	.word	0x00000000


	//----- nvinfo : EIATTR_MIN_STACK_SIZE
	.align		4
.L_3:
        /*0018*/ 	.byte	0x04, 0x12
        /*001a*/ 	.short	(.L_5 - .L_4)
	.align		4
.L_4:
        /*001c*/ 	.word	index@(_Z9vectorAddPi)
        /*0020*/ 	.word	0x00000000
.L_5:


//--------------------- .nv.compat                --------------------------
	.section	.nv.compat,"",@"SHT_CUDA_COMPAT_INFO"
	.align	4
        /*0000*/ 	.byte	0x02, 0x09, 0x00, 0x00, 0x02, 0x02, 0x01, 0x00, 0x02, 0x05, 0x05, 0x00, 0x03, 0x07, 0x01, 0x01
        /*0010*/ 	.byte	0x02, 0x03, 0x00, 0x00, 0x02, 0x06, 0x01, 0x00, 0x04, 0x0b, 0x08, 0x00, 0x09, 0x00, 0x00, 0x00
        /*0020*/ 	.byte	0x00, 0x00, 0x00, 0x00


//--------------------- .nv.info._Z9vectorAddPi   --------------------------
	.section	.nv.info._Z9vectorAddPi,"",@"SHT_CUDA_INFO"
	.sectionflags	@""
	.align	4


	//----- nvinfo : EIATTR_CUDA_API_VERSION
	.align		4
        /*0000*/ 	.byte	0x04, 0x37
        /*0002*/ 	.short	(.L_7 - .L_6)
.L_6:
        /*0004*/ 	.word	0x00000082


	//----- nvinfo : EIATTR_KPARAM_INFO
	.align		4
.L_7:
        /*0008*/ 	.byte	0x04, 0x17
        /*000a*/ 	.short	(.L_9 - .L_8)
.L_8:
        /*000c*/ 	.word	0x00000000
        /*0010*/ 	.short	0x0000
        /*0012*/ 	.short	0x0000
        /*0014*/ 	.byte	0x00, 0xf5, 0x21, 0x00


	//----- nvinfo : EIATTR_SPARSE_MMA_MASK
	.align		4
.L_9:
        /*0018*/ 	.byte	0x03, 0x50
        /*001a*/ 	.short	0x0000


	//----- nvinfo : EIATTR_MAXREG_COUNT
	.align		4
        /*001c*/ 	.byte	0x03, 0x1b
        /*001e*/ 	.short	0x00ff


	//----- nvinfo : EIATTR_MERCURY_ISA_VERSION
	.align		4
        /*0020*/ 	.byte	0x03, 0x5f
        /*0022*/ 	.short	0x0101


	//----- nvinfo : EIATTR_VRC_CTA_INIT_COUNT
	.align		4
        /*0024*/ 	.byte	0x02, 0x4a
	.zero		1
	.zero		1


	//----- nvinfo : EIATTR_EXIT_INSTR_OFFSETS
	.align		4
        /*0028*/ 	.byte	0x04, 0x1c
        /*002a*/ 	.short	(.L_11 - .L_10)


	//   ....[0]....
.L_10:
        /*002c*/ 	.word	0x000000b0


	//----- nvinfo : EIATTR_CBANK_PARAM_SIZE
	.align		4
.L_11:
        /*0030*/ 	.byte	0x03, 0x19
        /*0032*/ 	.short	0x0008


	//----- nvinfo : EIATTR_PARAM_CBANK
	.align		4
        /*0034*/ 	.byte	0x04, 0x0a
        /*0036*/ 	.short	(.L_13 - .L_12)
	.align		4
.L_12:
        /*0038*/ 	.word	index@(.nv.constant0._Z9vectorAddPi)
        /*003c*/ 	.short	0x0380
        /*003e*/ 	.short	0x0008


	//----- nvinfo : EIATTR_SW_WAR
	.align		4
.L_13:
        /*0040*/ 	.byte	0x04, 0x36
        /*0042*/ 	.short	(.L_15 - .L_14)
.L_14:
        /*0044*/ 	.word	0x00000008
.L_15:


//--------------------- .nv.callgraph             --------------------------
	.section	.nv.callgraph,"",@"SHT_CUDA_CALLGRAPH"
	.align	4
	.sectionentsize	8
	.align		4
        /*0000*/ 	.word	0x00000000
	.align		4
        /*0004*/ 	.word	0xffffffff
	.align		4
        /*0008*/ 	.word	0x00000000
	.align		4
        /*000c*/ 	.word	0xfffffffe
	.align		4
        /*0010*/ 	.word	0x00000000
	.align		4
        /*0014*/ 	.word	0xfffffffd
	.align		4
        /*0018*/ 	.word	0x00000000
	.align		4
        /*001c*/ 	.word	0xfffffffc


//--------------------- .text._Z9vectorAddPi      --------------------------
	.section	.text._Z9vectorAddPi,"ax",@progbits
	.align	128
        .global         _Z9vectorAddPi
        .type           _Z9vectorAddPi,@function
        .size           _Z9vectorAddPi,(.L_x_1 - _Z9vectorAddPi)
        .other          _Z9vectorAddPi,@"STO_CUDA_ENTRY STV_DEFAULT"
_Z9vectorAddPi:
.text._Z9vectorAddPi:
[----:B------:R-:W-:Y:S01]  /*0000*/  LDC R1, c[0x0][0x37c] ;  /* 0x0000df00ff017b82 */ /* 0x000fe20000000800 */
[----:B------:R-:W0:Y:S07]  /*0010*/  S2R R5, SR_TID.X ;  /* 0x0000000000057919 */ /* 0x000e2e0000002100 */
[----:B------:R-:W1:Y:S01]  /*0020*/  LDC.64 R2, c[0x0][0x380] ;  /* 0x0000e000ff027b82 */ /* 0x000e620000000a00 */
[----:B------:R-:W0:Y:S01]  /*0030*/  LDCU UR6, c[0x0][0x360] ;  /* 0x00006c00ff0677ac */ /* 0x000e220008000800 */
[----:B------:R-:W0:Y:S01]  /*0040*/  S2R R0, SR_CTAID.X ;  /* 0x0000000000007919 */ /* 0x000e220000002500 */
[----:B------:R-:W2:Y:S01]  /*0050*/  LDCU.64 UR4, c[0x0][0x358] ;  /* 0x00006b00ff0477ac */ /* 0x000ea20008000a00 */
[----:B0-----:R-:W-:-:S04]  /*0060*/  IMAD R5, R0, UR6, R5 ;  /* 0x0000000600057c24 */ /* 0x001fc8000f8e0205 */
[----:B-1----:R-:W-:-:S05]  /*0070*/  IMAD.WIDE R2, R5, 0x4, R2 ;  /* 0x0000000405027825 */ /* 0x002fca00078e0202 */
[----:B--2---:R-:W2:Y:S02]  /*0080*/  LDG.E R0, desc[UR4][R2.64] ;  /* 0x0000000402007981 */ /* 0x004ea4000c1e1900 */
[----:B--2---:R-:W-:-:S05]  /*0090*/  IADD3 R5, PT, PT, R5, R0, RZ ;  /* 0x0000000005057210 */ /* 0x004fca0007ffe0ff */
[----:B------:R-:W-:Y:S01]  /*00a0*/  STG.E desc[UR4][R2.64], R5 ;  /* 0x0000000502007986 */ /* 0x000fe2000c101904 */
[----:B------:R-:W-:Y:S05]  /*00b0*/  EXIT ;  /* 0x000000000000794d */ /* 0x000fea0003800000 */
.L_x_0:
[----:B------:R-:W-:-:S00]  /*00c0*/  BRA `(.L_x_0) ;  /* 0xfffffffc00fc7947 */ /* 0x000fc0000383ffff */
[----:B------:R-:W-:-:S00]  /*00d0*/  NOP ;  /* 0x0000000000007918 */ /* 0x000fc00000000000 */
        /* <DEDUP_REMOVED lines=10> */
.L_x_1:


//--------------------- .nv.shared.reserved.0     --------------------------
	.section	.nv.shared.reserved.0,"aw",@nobits
	.weak		__nv_reservedSMEM_offset_0_alias
	.size		__nv_reservedSMEM_offset_0_alias, 0, 64
	.other		__nv_reservedSMEM_offset_0_alias,@"STO_CUDA_RESERVED_SHARED STV_DEFAULT"
__nv_reservedSMEM_offset_0_alias:
	.zero		0
	.zero		64


//--------------------- .nv.constant0._Z9vectorAddPi --------------------------
	.section	.nv.constant0._Z9vectorAddPi,"a",@progbits
	.sectionflags	@""
	.align	4
.nv.constant0._Z9vectorAddPi:
	.zero		904


//--------------------- SYMBOLS --------------------------

	.type		.nv.reservedSmem.offset0,@object
	.size		.nv.reservedSmem.offset0,0x4
